//
// Generated by NVIDIA NVVM Compiler
//
// Compiler Build ID: CL-36424714
// Cuda compilation tools, release 13.0, V13.0.88
// Based on NVVM 20.0.0
//

.version 9.0
.target sm_100
.address_size 64

	// .globl	_Z12matMulKernelPfS_S_i
// _ZZ12matMulKernelPfS_S_iE3Mds has been demoted
// _ZZ12matMulKernelPfS_S_iE3Nds has been demoted

.visible .entry _Z12matMulKernelPfS_S_i(
	.param .u64 .ptr .align 1 _Z12matMulKernelPfS_S_i_param_0,
	.param .u64 .ptr .align 1 _Z12matMulKernelPfS_S_i_param_1,
	.param .u64 .ptr .align 1 _Z12matMulKernelPfS_S_i_param_2,
	.param .u32 _Z12matMulKernelPfS_S_i_param_3
)
{
	.reg .pred 	%p<10>;
	.reg .b32 	%r<119>;
	.reg .b32 	%f<143>;
	.reg .b64 	%rd<48>;
	// demoted variable
	.shared .align 4 .b8 _ZZ12matMulKernelPfS_S_iE3Mds[16];
	// demoted variable
	.shared .align 4 .b8 _ZZ12matMulKernelPfS_S_iE3Nds[16];
	ld.param.u64 	%rd4, [_Z12matMulKernelPfS_S_i_param_0];
	ld.param.u64 	%rd5, [_Z12matMulKernelPfS_S_i_param_1];
	ld.param.u32 	%r49, [_Z12matMulKernelPfS_S_i_param_3];
	cvta.to.global.u64 	%rd1, %rd5;
	cvta.to.global.u64 	%rd2, %rd4;
	mov.u32 	%r50, %ctaid.x;
	mov.u32 	%r51, %ctaid.y;
	mov.u32 	%r1, %tid.x;
	mov.u32 	%r2, %tid.y;
	shl.b32 	%r52, %r51, 1;
	add.s32 	%r3, %r52, %r2;
	shl.b32 	%r4, %r50, 1;
	add.s32 	%r5, %r4, %r1;
	shr.u32 	%r53, %r49, 31;
	add.s32 	%r54, %r49, %r53;
	shr.s32 	%r6, %r54, 1;
	setp.lt.s32 	%p1, %r49, 2;
	mov.f32 	%f142, 0f00000000;
	@%p1 bra 	$L__BB0_12;
	mad.lo.s32 	%r7, %r49, %r3, %r1;
	shl.b32 	%r56, %r2, 3;
	mov.u32 	%r57, _ZZ12matMulKernelPfS_S_iE3Mds;
	add.s32 	%r8, %r57, %r56;
	shl.b32 	%r58, %r1, 2;
	add.s32 	%r9, %r8, %r58;
	mov.u32 	%r59, _ZZ12matMulKernelPfS_S_iE3Nds;
	add.s32 	%r11, %r59, %r58;
	add.s32 	%r10, %r11, %r56;
	add.s32 	%r60, %r6, -1;
	setp.lt.u32 	%p2, %r60, 7;
	mov.f32 	%f142, 0f00000000;
	mov.b32 	%r117, 0;
	@%p2 bra 	$L__BB0_4;
	and.b32  	%r61, %r6, 1073741816;
	neg.s32 	%r115, %r61;
	add.s32 	%r62, %r2, 14;
	mad.lo.s32 	%r63, %r49, %r62, %r1;
	add.s32 	%r113, %r63, %r4;
	add.s32 	%r64, %r2, 12;
	mad.lo.s32 	%r65, %r49, %r64, %r1;
	add.s32 	%r112, %r65, %r4;
	add.s32 	%r66, %r2, 10;
	mad.lo.s32 	%r67, %r49, %r66, %r1;
	add.s32 	%r111, %r67, %r4;
	add.s32 	%r68, %r2, 8;
	mad.lo.s32 	%r69, %r49, %r68, %r1;
	add.s32 	%r110, %r69, %r4;
	add.s32 	%r70, %r2, 6;
	mad.lo.s32 	%r71, %r49, %r70, %r1;
	add.s32 	%r109, %r71, %r4;
	add.s32 	%r72, %r2, 4;
	mad.lo.s32 	%r73, %r49, %r72, %r1;
	add.s32 	%r108, %r73, %r4;
	add.s32 	%r74, %r2, 2;
	mad.lo.s32 	%r75, %r49, %r74, %r1;
	add.s32 	%r107, %r75, %r4;
	mad.lo.s32 	%r76, %r2, %r49, %r1;
	add.s32 	%r106, %r76, %r4;
	mov.f32 	%f142, 0f00000000;
	mov.u32 	%r114, %r7;
$L__BB0_3:
	.pragma "nounroll";
	and.b32  	%r117, %r6, 1073741816;
	mul.wide.s32 	%rd6, %r114, 4;
	add.s64 	%rd7, %rd2, %rd6;
	ld.global.f32 	%f17, [%rd7];
	st.shared.f32 	[%r9], %f17;
	mul.wide.u32 	%rd8, %r106, 4;
	add.s64 	%rd9, %rd1, %rd8;
	ld.global.f32 	%f18, [%rd9];
	st.shared.f32 	[%r10], %f18;
	bar.sync 	0;
	ld.shared.f32 	%f19, [%r8];
	ld.shared.f32 	%f20, [%r11];
	fma.rn.f32 	%f21, %f19, %f20, %f142;
	ld.shared.f32 	%f22, [%r8+4];
	ld.shared.f32 	%f23, [%r11+8];
	fma.rn.f32 	%f24, %f22, %f23, %f21;
	bar.sync 	0;
	ld.global.f32 	%f25, [%rd7+8];
	st.shared.f32 	[%r9], %f25;
	mul.wide.u32 	%rd10, %r107, 4;
	add.s64 	%rd11, %rd1, %rd10;
	ld.global.f32 	%f26, [%rd11];
	st.shared.f32 	[%r10], %f26;
	bar.sync 	0;
	ld.shared.f32 	%f27, [%r8];
	ld.shared.f32 	%f28, [%r11];
	fma.rn.f32 	%f29, %f27, %f28, %f24;
	ld.shared.f32 	%f30, [%r8+4];
	ld.shared.f32 	%f31, [%r11+8];
	fma.rn.f32 	%f32, %f30, %f31, %f29;
	bar.sync 	0;
	ld.global.f32 	%f33, [%rd7+16];
	st.shared.f32 	[%r9], %f33;
	mul.wide.u32 	%rd12, %r108, 4;
	add.s64 	%rd13, %rd1, %rd12;
	ld.global.f32 	%f34, [%rd13];
	st.shared.f32 	[%r10], %f34;
	bar.sync 	0;
	ld.shared.f32 	%f35, [%r8];
	ld.shared.f32 	%f36, [%r11];
	fma.rn.f32 	%f37, %f35, %f36, %f32;
	ld.shared.f32 	%f38, [%r8+4];
	ld.shared.f32 	%f39, [%r11+8];
	fma.rn.f32 	%f40, %f38, %f39, %f37;
	bar.sync 	0;
	ld.global.f32 	%f41, [%rd7+24];
	st.shared.f32 	[%r9], %f41;
	mul.wide.u32 	%rd14, %r109, 4;
	add.s64 	%rd15, %rd1, %rd14;
	ld.global.f32 	%f42, [%rd15];
	st.shared.f32 	[%r10], %f42;
	bar.sync 	0;
	ld.shared.f32 	%f43, [%r8];
	ld.shared.f32 	%f44, [%r11];
	fma.rn.f32 	%f45, %f43, %f44, %f40;
	ld.shared.f32 	%f46, [%r8+4];
	ld.shared.f32 	%f47, [%r11+8];
	fma.rn.f32 	%f48, %f46, %f47, %f45;
	bar.sync 	0;
	ld.global.f32 	%f49, [%rd7+32];
	st.shared.f32 	[%r9], %f49;
	mul.wide.u32 	%rd16, %r110, 4;
	add.s64 	%rd17, %rd1, %rd16;
	ld.global.f32 	%f50, [%rd17];
	st.shared.f32 	[%r10], %f50;
	bar.sync 	0;
	ld.shared.f32 	%f51, [%r8];
	ld.shared.f32 	%f52, [%r11];
	fma.rn.f32 	%f53, %f51, %f52, %f48;
	ld.shared.f32 	%f54, [%r8+4];
	ld.shared.f32 	%f55, [%r11+8];
	fma.rn.f32 	%f56, %f54, %f55, %f53;
	bar.sync 	0;
	ld.global.f32 	%f57, [%rd7+40];
	st.shared.f32 	[%r9], %f57;
	mul.wide.u32 	%rd18, %r111, 4;
	add.s64 	%rd19, %rd1, %rd18;
	ld.global.f32 	%f58, [%rd19];
	st.shared.f32 	[%r10], %f58;
	bar.sync 	0;
	ld.shared.f32 	%f59, [%r8];
	ld.shared.f32 	%f60, [%r11];
	fma.rn.f32 	%f61, %f59, %f60, %f56;
	ld.shared.f32 	%f62, [%r8+4];
	ld.shared.f32 	%f63, [%r11+8];
	fma.rn.f32 	%f64, %f62, %f63, %f61;
	bar.sync 	0;
	ld.global.f32 	%f65, [%rd7+48];
	st.shared.f32 	[%r9], %f65;
	mul.wide.u32 	%rd20, %r112, 4;
	add.s64 	%rd21, %rd1, %rd20;
	ld.global.f32 	%f66, [%rd21];
	st.shared.f32 	[%r10], %f66;
	bar.sync 	0;
	ld.shared.f32 	%f67, [%r8];
	ld.shared.f32 	%f68, [%r11];
	fma.rn.f32 	%f69, %f67, %f68, %f64;
	ld.shared.f32 	%f70, [%r8+4];
	ld.shared.f32 	%f71, [%r11+8];
	fma.rn.f32 	%f72, %f70, %f71, %f69;
	bar.sync 	0;
	ld.global.f32 	%f73, [%rd7+56];
	st.shared.f32 	[%r9], %f73;
	mul.wide.u32 	%rd22, %r113, 4;
	add.s64 	%rd23, %rd1, %rd22;
	ld.global.f32 	%f74, [%rd23];
	st.shared.f32 	[%r10], %f74;
	bar.sync 	0;
	ld.shared.f32 	%f75, [%r8];
	ld.shared.f32 	%f76, [%r11];
	fma.rn.f32 	%f77, %f75, %f76, %f72;
	ld.shared.f32 	%f78, [%r8+4];
	ld.shared.f32 	%f79, [%r11+8];
	fma.rn.f32 	%f142, %f78, %f79, %f77;
	bar.sync 	0;
	add.s32 	%r115, %r115, 8;
	add.s32 	%r114, %r114, 16;
	shl.b32 	%r77, %r49, 4;
	add.s32 	%r113, %r113, %r77;
	add.s32 	%r112, %r112, %r77;
	add.s32 	%r111, %r111, %r77;
	add.s32 	%r110, %r110, %r77;
	add.s32 	%r109, %r109, %r77;
	add.s32 	%r108, %r108, %r77;
	add.s32 	%r107, %r107, %r77;
	add.s32 	%r106, %r106, %r77;
	setp.ne.s32 	%p3, %r115, 0;
	@%p3 bra 	$L__BB0_3;
$L__BB0_4:
	and.b32  	%r43, %r6, 7;
	setp.eq.s32 	%p4, %r43, 0;
	@%p4 bra 	$L__BB0_12;
	and.b32  	%r44, %r6, 3;
	setp.lt.u32 	%p5, %r43, 4;
	@%p5 bra 	$L__BB0_7;
	shl.b32 	%r78, %r117, 1;
	add.s32 	%r79, %r7, %r78;
	mul.wide.s32 	%rd24, %r79, 4;
	add.s64 	%rd25, %rd2, %rd24;
	ld.global.f32 	%f81, [%rd25];
	st.shared.f32 	[%r9], %f81;
	add.s32 	%r80, %r78, %r2;
	mad.lo.s32 	%r81, %r80, %r49, %r5;
	mul.wide.u32 	%rd26, %r81, 4;
	add.s64 	%rd27, %rd1, %rd26;
	ld.global.f32 	%f82, [%rd27];
	st.shared.f32 	[%r10], %f82;
	bar.sync 	0;
	ld.shared.f32 	%f83, [%r8];
	ld.shared.f32 	%f84, [%r11];
	fma.rn.f32 	%f85, %f83, %f84, %f142;
	ld.shared.f32 	%f86, [%r8+4];
	ld.shared.f32 	%f87, [%r11+8];
	fma.rn.f32 	%f88, %f86, %f87, %f85;
	bar.sync 	0;
	ld.global.f32 	%f89, [%rd25+8];
	st.shared.f32 	[%r9], %f89;
	add.s32 	%r82, %r80, 2;
	mad.lo.s32 	%r83, %r82, %r49, %r5;
	mul.wide.u32 	%rd28, %r83, 4;
	add.s64 	%rd29, %rd1, %rd28;
	ld.global.f32 	%f90, [%rd29];
	st.shared.f32 	[%r10], %f90;
	bar.sync 	0;
	ld.shared.f32 	%f91, [%r8];
	ld.shared.f32 	%f92, [%r11];
	fma.rn.f32 	%f93, %f91, %f92, %f88;
	ld.shared.f32 	%f94, [%r8+4];
	ld.shared.f32 	%f95, [%r11+8];
	fma.rn.f32 	%f96, %f94, %f95, %f93;
	bar.sync 	0;
	ld.global.f32 	%f97, [%rd25+16];
	st.shared.f32 	[%r9], %f97;
	add.s32 	%r84, %r80, 4;
	mad.lo.s32 	%r85, %r84, %r49, %r5;
	mul.wide.u32 	%rd30, %r85, 4;
	add.s64 	%rd31, %rd1, %rd30;
	ld.global.f32 	%f98, [%rd31];
	st.shared.f32 	[%r10], %f98;
	bar.sync 	0;
	ld.shared.f32 	%f99, [%r8];
	ld.shared.f32 	%f100, [%r11];
	fma.rn.f32 	%f101, %f99, %f100, %f96;
	ld.shared.f32 	%f102, [%r8+4];
	ld.shared.f32 	%f103, [%r11+8];
	fma.rn.f32 	%f104, %f102, %f103, %f101;
	bar.sync 	0;
	ld.global.f32 	%f105, [%rd25+24];
	st.shared.f32 	[%r9], %f105;
	add.s32 	%r86, %r80, 6;
	mad.lo.s32 	%r87, %r86, %r49, %r5;
	mul.wide.u32 	%rd32, %r87, 4;
	add.s64 	%rd33, %rd1, %rd32;
	ld.global.f32 	%f106, [%rd33];
	st.shared.f32 	[%r10], %f106;
	bar.sync 	0;
	ld.shared.f32 	%f107, [%r8];
	ld.shared.f32 	%f108, [%r11];
	fma.rn.f32 	%f109, %f107, %f108, %f104;
	ld.shared.f32 	%f110, [%r8+4];
	ld.shared.f32 	%f111, [%r11+8];
	fma.rn.f32 	%f142, %f110, %f111, %f109;
	bar.sync 	0;
	sub.s32 	%r88, %r78, %r117;
	add.s32 	%r117, %r88, 4;
$L__BB0_7:
	setp.eq.s32 	%p6, %r44, 0;
	@%p6 bra 	$L__BB0_12;
	setp.eq.s32 	%p7, %r44, 1;
	@%p7 bra 	$L__BB0_10;
	shl.b32 	%r89, %r117, 1;
	add.s32 	%r90, %r7, %r89;
	mul.wide.s32 	%rd34, %r90, 4;
	add.s64 	%rd35, %rd2, %rd34;
	ld.global.f32 	%f113, [%rd35];
	st.shared.f32 	[%r9], %f113;
	add.s32 	%r91, %r89, %r2;
	mad.lo.s32 	%r92, %r91, %r49, %r5;
	mul.wide.u32 	%rd36, %r92, 4;
	add.s64 	%rd37, %rd1, %rd36;
	ld.global.f32 	%f114, [%rd37];
	st.shared.f32 	[%r10], %f114;
	bar.sync 	0;
	ld.shared.f32 	%f115, [%r8];
	ld.shared.f32 	%f116, [%r11];
	fma.rn.f32 	%f117, %f115, %f116, %f142;
	ld.shared.f32 	%f118, [%r8+4];
	ld.shared.f32 	%f119, [%r11+8];
	fma.rn.f32 	%f120, %f118, %f119, %f117;
	bar.sync 	0;
	ld.global.f32 	%f121, [%rd35+8];
	st.shared.f32 	[%r9], %f121;
	add.s32 	%r93, %r91, 2;
	mad.lo.s32 	%r94, %r93, %r49, %r5;
	mul.wide.u32 	%rd38, %r94, 4;
	add.s64 	%rd39, %rd1, %rd38;
	ld.global.f32 	%f122, [%rd39];
	st.shared.f32 	[%r10], %f122;
	bar.sync 	0;
	ld.shared.f32 	%f123, [%r8];
	ld.shared.f32 	%f124, [%r11];
	fma.rn.f32 	%f125, %f123, %f124, %f120;
	ld.shared.f32 	%f126, [%r8+4];
	ld.shared.f32 	%f127, [%r11+8];
	fma.rn.f32 	%f142, %f126, %f127, %f125;
	bar.sync 	0;
	sub.s32 	%r95, %r89, %r117;
	add.s32 	%r117, %r95, 2;
$L__BB0_10:
	and.b32  	%r96, %r6, 1;
	setp.eq.b32 	%p8, %r96, 1;
	not.pred 	%p9, %p8;
	@%p9 bra 	$L__BB0_12;
	shl.b32 	%r97, %r117, 1;
	add.s32 	%r98, %r7, %r97;
	mul.wide.s32 	%rd40, %r98, 4;
	add.s64 	%rd41, %rd2, %rd40;
	ld.global.f32 	%f128, [%rd41];
	st.shared.f32 	[%r9], %f128;
	add.s32 	%r99, %r97, %r2;
	mad.lo.s32 	%r100, %r99, %r49, %r5;
	mul.wide.u32 	%rd42, %r100, 4;
	add.s64 	%rd43, %rd1, %rd42;
	ld.global.f32 	%f129, [%rd43];
	st.shared.f32 	[%r10], %f129;
	bar.sync 	0;
	ld.shared.f32 	%f130, [%r8];
	ld.shared.f32 	%f131, [%r11];
	fma.rn.f32 	%f132, %f130, %f131, %f142;
	ld.shared.f32 	%f133, [%r8+4];
	ld.shared.f32 	%f134, [%r11+8];
	fma.rn.f32 	%f142, %f133, %f134, %f132;
	bar.sync 	0;
$L__BB0_12:
	ld.param.u64 	%rd47, [_Z12matMulKernelPfS_S_i_param_2];
	cvta.to.global.u64 	%rd44, %rd47;
	mad.lo.s32 	%r105, %r49, %r3, %r5;
	mul.wide.s32 	%rd45, %r105, 4;
	add.s64 	%rd46, %rd44, %rd45;
	st.global.f32 	[%rd46], %f142;
	ret;

}


// ===== COMPILED SASS (sm_100) =====

	.target	sm_100

	.elftype	@"ET_EXEC"


//--------------------- .note.nv.tkinfo           --------------------------
	.section	.note.nv.tkinfo,"",@"SHT_NOTE"
	.sectionflags	@"SHF_NOTE_NV_TKINFO"
	.tkinfo
        /*0018*/ 	.word	0x00000002
        /*0030*/ 	.string	""
        /*0030*/ 	.string	"ptxas"
        /*0030*/ 	.string	"Cuda compilation tools, release 13.0, V13.0.88"
        /*0030*/ 	.string	"Build cuda_13.0.r13.0/compiler.36424714_0"
        /*0030*/ 	.string	"-arch sm_100 -m 64 "



//--------------------- .note.nv.cuinfo           --------------------------
	.section	.note.nv.cuinfo,"",@"SHT_NOTE"
	.sectionflags	@"SHF_NOTE_NV_CUINFO"
        /*0018*/ 	.short	0x0002
        /*001a*/ 	.short	0x0064
        /*001c*/ 	.short	0x0082
	.zero		2


//--------------------- .nv.info                  --------------------------
	.section	.nv.info,"",@"SHT_CUDA_INFO"
	.align	4


	//----- nvinfo : EIATTR_REGCOUNT
	.align		4
        /*0000*/ 	.byte	0x04, 0x2f
        /*0002*/ 	.short	(.L_1 - .L_0)
	.align		4
.L_0:
        /*0004*/ 	.word	index@(_Z12matMulKernelPfS_S_i)
        /*0008*/ 	.word	0x00000028


	//----- nvinfo : EIATTR_FRAME_SIZE
	.align		4
.L_1:
        /*000c*/ 	.byte	0x04, 0x11
        /*000e*/ 	.short	(.L_3 - .L_2)
	.align		4
.L_2:
        /*0010*/ 	.word	index@(_Z12matMulKernelPfS_S_i)
        /*0014*/ 	.word	0x00000000


	//----- nvinfo : EIATTR_MIN_STACK_SIZE
	.align		4
.L_3:
        /*0018*/ 	.byte	0x04, 0x12
        /*001a*/ 	.short	(.L_5 - .L_4)
	.align		4
.L_4:
        /*001c*/ 	.word	index@(_Z12matMulKernelPfS_S_i)
        /*0020*/ 	.word	0x00000000
.L_5:


//--------------------- .nv.compat                --------------------------
	.section	.nv.compat,"",@"SHT_CUDA_COMPAT_INFO"
	.align	4
        /*0000*/ 	.byte	0x02, 0x09, 0x00, 0x00, 0x02, 0x02, 0x01, 0x00, 0x02, 0x05, 0x05, 0x00, 0x03, 0x07, 0x01, 0x01
        /*0010*/ 	.byte	0x02, 0x03, 0x00, 0x00, 0x02, 0x06, 0x01, 0x00, 0x04, 0x0b, 0x08, 0x00, 0x09, 0x00, 0x00, 0x00
        /*0020*/ 	.byte	0x00, 0x00, 0x00, 0x00


//--------------------- .nv.info._Z12matMulKernelPfS_S_i --------------------------
	.section	.nv.info._Z12matMulKernelPfS_S_i,"",@"SHT_CUDA_INFO"
	.sectionflags	@""
	.align	4


	//----- nvinfo : EIATTR_CUDA_API_VERSION
	.align		4
        /*0000*/ 	.byte	0x04, 0x37
        /*0002*/ 	.short	(.L_7 - .L_6)
.L_6:
        /*0004*/ 	.word	0x00000082


	//----- nvinfo : EIATTR_KPARAM_INFO
	.align		4
.L_7:
        /*0008*/ 	.byte	0x04, 0x17
        /*000a*/ 	.short	(.L_9 - .L_8)
.L_8:
        /*000c*/ 	.word	0x00000000
        /*0010*/ 	.short	0x0003
        /*0012*/ 	.short	0x0018
        /*0014*/ 	.byte	0x00, 0xf0, 0x11, 0x00


	//----- nvinfo : EIATTR_KPARAM_INFO
	.align		4
.L_9:
        /*0018*/ 	.byte	0x04, 0x17
        /*001a*/ 	.short	(.L_11 - .L_10)
.L_10:
        /*001c*/ 	.word	0x00000000
        /*0020*/ 	.short	0x0002
        /*0022*/ 	.short	0x0010
        /*0024*/ 	.byte	0x00, 0xf5, 0x21, 0x00


	//----- nvinfo : EIATTR_KPARAM_INFO
	.align		4
.L_11:
        /*0028*/ 	.byte	0x04, 0x17
        /*002a*/ 	.short	(.L_13 - .L_12)
.L_12:
        /*002c*/ 	.word	0x00000000
        /*0030*/ 	.short	0x0001
        /*0032*/ 	.short	0x0008
        /*0034*/ 	.byte	0x00, 0xf5, 0x21, 0x00


	//----- nvinfo : EIATTR_KPARAM_INFO
	.align		4
.L_13:
        /*0038*/ 	.byte	0x04, 0x17
        /*003a*/ 	.short	(.L_15 - .L_14)
.L_14:
        /*003c*/ 	.word	0x00000000
        /*0040*/ 	.short	0x0000
        /*0042*/ 	.short	0x0000
        /*0044*/ 	.byte	0x00, 0xf5, 0x21, 0x00


	//----- nvinfo : EIATTR_SPARSE_MMA_MASK
	.align		4
.L_15:
        /*0048*/ 	.byte	0x03, 0x50
        /*004a*/ 	.short	0x0000


	//----- nvinfo : EIATTR_MAXREG_COUNT
	.align		4
        /*004c*/ 	.byte	0x03, 0x1b
        /*004e*/ 	.short	0x00ff


	//----- nvinfo : EIATTR_NUM_BARRIERS
	.align		4
        /*0050*/ 	.byte	0x02, 0x4c
        /*0052*/ 	.byte	0x01
	.zero		1


	//----- nvinfo : EIATTR_MERCURY_ISA_VERSION
	.align		4
        /*0054*/ 	.byte	0x03, 0x5f
        /*0056*/ 	.short	0x0101


	//----- nvinfo : EIATTR_VRC_CTA_INIT_COUNT
	.align		4
        /*0058*/ 	.byte	0x02, 0x4a
	.zero		1
	.zero		1


	//----- nvinfo : EIATTR_EXIT_INSTR_OFFSETS
	.align		4
        /*005c*/ 	.byte	0x04, 0x1c
        /*005e*/ 	.short	(.L_17 - .L_16)


	//   ....[0]....
.L_16:
        /*0060*/ 	.word	0x000012a0


	//----- nvinfo : EIATTR_CBANK_PARAM_SIZE
	.align		4
.L_17:
        /*0064*/ 	.byte	0x03, 0x19
        /*0066*/ 	.short	0x001c


	//----- nvinfo : EIATTR_PARAM_CBANK
	.align		4
        /*0068*/ 	.byte	0x04, 0x0a
        /*006a*/ 	.short	(.L_19 - .L_18)
	.align		4
.L_18:
        /*006c*/ 	.word	index@(.nv.constant0._Z12matMulKernelPfS_S_i)
        /*0070*/ 	.short	0x0380
        /*0072*/ 	.short	0x001c


	//----- nvinfo : EIATTR_SW_WAR
	.align		4
.L_19:
        /*0074*/ 	.byte	0x04, 0x36
        /*0076*/ 	.short	(.L_21 - .L_20)
.L_20:
        /*0078*/ 	.word	0x00000008
.L_21:


//--------------------- .nv.callgraph             --------------------------
	.section	.nv.callgraph,"",@"SHT_CUDA_CALLGRAPH"
	.align	4
	.sectionentsize	8
	.align		4
        /*0000*/ 	.word	0x00000000
	.align		4
        /*0004*/ 	.word	0xffffffff
	.align		4
        /*0008*/ 	.word	0x00000000
	.align		4
        /*000c*/ 	.word	0xfffffffe
	.align		4
        /*0010*/ 	.word	0x00000000
	.align		4
        /*0014*/ 	.word	0xfffffffd
	.align		4
        /*0018*/ 	.word	0x00000000
	.align		4
        /*001c*/ 	.word	0xfffffffc


//--------------------- .text._Z12matMulKernelPfS_S_i --------------------------
	.section	.text._Z12matMulKernelPfS_S_i,"ax",@progbits
	.align	128
        .global         _Z12matMulKernelPfS_S_i
        .type           _Z12matMulKernelPfS_S_i,@function
        .size           _Z12matMulKernelPfS_S_i,(.L_x_6 - _Z12matMulKernelPfS_S_i)
        .other          _Z12matMulKernelPfS_S_i,@"STO_CUDA_ENTRY STV_DEFAULT"
_Z12matMulKernelPfS_S_i:
.text._Z12matMulKernelPfS_S_i:
[----:B------:R-:W-:Y:S08]  /*0000*/  LDC R1, c[0x0][0x37c] ;  /* 0x0000df00ff017b82 */ /* 0x000ff00000000800 */
[----:B------:R-:W0:Y:S01]  /*0010*/  LDC R3, c[0x0][0x398] ;  /* 0x0000e600ff037b82 */ /* 0x000e220000000800 */
[----:B------:R-:W1:Y:S01]  /*0020*/  S2R R5, SR_CTAID.Y ;  /* 0x0000000000057919 */ /* 0x000e620000002600 */
[----:B------:R-:W2:Y:S01]  /*0030*/  LDCU.64 UR8, c[0x0][0x358] ;  /* 0x00006b00ff0877ac */ /* 0x000ea20008000a00 */
[----:B------:R-:W-:Y:S01]  /*0040*/  HFMA2 R15, -RZ, RZ, 0, 0 ;  /* 0x00000000ff0f7431 */ /* 0x000fe200000001ff */
[----:B------:R-:W1:Y:S01]  /*0050*/  S2R R0, SR_TID.Y ;  /* 0x0000000000007919 */ /* 0x000e620000002200 */
[----:B------:R-:W3:Y:S01]  /*0060*/  S2R R14, SR_CTAID.X ;  /* 0x00000000000e7919 */ /* 0x000ee20000002500 */
[----:B------:R-:W3:Y:S01]  /*0070*/  S2R R25, SR_TID.X ;  /* 0x0000000000197919 */ /* 0x000ee20000002100 */
[----:B0-----:R-:W-:-:S02]  /*0080*/  ISETP.GE.AND P0, PT, R3, 0x2, PT ;  /* 0x000000020300780c */ /* 0x001fc40003f06270 */
[----:B-1----:R-:W-:Y:S02]  /*0090*/  LEA R4, R5, R0, 0x1 ;  /* 0x0000000005047211 */ /* 0x002fe400078e08ff */
[----:B---3--:R-:W-:-:S09]  /*00a0*/  LEA R6, R14, R25, 0x1 ;  /* 0x000000190e067211 */ /* 0x008fd200078e08ff */
[----:B--2---:R-:W-:Y:S05]  /*00b0*/  @!P0 BRA `(.L_x_0) ;  /* 0x0000001000688947 */ /* 0x004fea0003800000 */
[----:B------:R-:W0:Y:S01]  /*00c0*/  S2UR UR6, SR_CgaCtaId ;  /* 0x00000000000679c3 */ /* 0x000e220000008800 */
[-C--:B------:R-:W-:Y:S01]  /*00d0*/  LEA.HI R5, R3, R3.reuse, RZ, 0x1 ;  /* 0x0000000303057211 */ /* 0x080fe200078f08ff */
[----:B------:R-:W-:Y:S01]  /*00e0*/  UMOV UR4, 0x400 ;  /* 0x0000040000047882 */ /* 0x000fe20000000000 */
[----:B------:R-:W-:Y:S01]  /*00f0*/  IMAD R7, R4, R3, R25 ;  /* 0x0000000304077224 */ /* 0x000fe200078e0219 */
[----:B------:R-:W-:Y:S01]  /*0100*/  UIADD3 UR5, UPT, UPT, UR4, 0x10, URZ ;  /* 0x0000001004057890 */ /* 0x000fe2000fffe0ff */
[----:B------:R-:W-:Y:S02]  /*0110*/  SHF.R.S32.HI R5, RZ, 0x1, R5 ;  /* 0x00000001ff057819 */ /* 0x000fe40000011405 */
[----:B------:R-:W-:Y:S02]  /*0120*/  MOV R15, RZ ;  /* 0x000000ff000f7202 */ /* 0x000fe40000000f00 */
[----:B------:R-:W-:-:S04]  /*0130*/  IADD3 R2, PT, PT, R5, -0x1, RZ ;  /* 0xffffffff05027810 */ /* 0x000fc80007ffe0ff */
[----:B------:R-:W-:Y:S02]  /*0140*/  ISETP.GE.U32.AND P0, PT, R2, 0x7, PT ;  /* 0x000000070200780c */ /* 0x000fe40003f06070 */
[----:B------:R-:W-:Y:S01]  /*0150*/  MOV R2, RZ ;  /* 0x000000ff00027202 */ /* 0x000fe20000000f00 */
[----:B0-----:R-:W-:Y:S02]  /*0160*/  ULEA UR4, UR6, UR4, 0x18 ;  /* 0x0000000406047291 */ /* 0x001fe4000f8ec0ff */
[----:B------:R-:W-:-:S04]  /*0170*/  ULEA UR5, UR6, UR5, 0x18 ;  /* 0x0000000506057291 */ /* 0x000fc8000f8ec0ff */
[C---:B------:R-:W-:Y:S02]  /*0180*/  LEA R8, R0.reuse, UR4, 0x3 ;  /* 0x0000000400087c11 */ /* 0x040fe4000f8e18ff */
[C---:B------:R-:W-:Y:S02]  /*0190*/  LEA R9, R25.reuse, UR5, 0x2 ;  /* 0x0000000519097c11 */ /* 0x040fe4000f8e10ff */
[----:B------:R-:W-:Y:S02]  /*01a0*/  LEA R10, R25, R8, 0x2 ;  /* 0x00000008190a7211 */ /* 0x000fe400078e10ff */
[----:B------:R-:W-:Y:S01]  /*01b0*/  LEA R11, R0, R9, 0x3 ;  /* 0x00000009000b7211 */ /* 0x000fe200078e18ff */
[----:B------:R-:W-:Y:S06]  /*01c0*/  @!P0 BRA `(.L_x_1) ;  /* 0x00000008002c8947 */ /* 0x000fec0003800000 */
[C---:B------:R-:W-:Y:S01]  /*01d0*/  IADD3 R2, PT, PT, R0.reuse, 0xe, RZ ;  /* 0x0000000e00027810 */ /* 0x040fe20007ffe0ff */
[CCC-:B------:R-:W-:Y:S01]  /*01e0*/  IMAD R27, R0.reuse, R3.reuse, R25.reuse ;  /* 0x00000003001b7224 */ /* 0x1c0fe200078e0219 */
[C---:B------:R-:W-:Y:S02]  /*01f0*/  IADD3 R12, PT, PT, R0.reuse, 0xc, RZ ;  /* 0x0000000c000c7810 */ /* 0x040fe40007ffe0ff */
[----:B------:R-:W-:Y:S01]  /*0200*/  IADD3 R16, PT, PT, R0, 0xa, RZ ;  /* 0x0000000a00107810 */ /* 0x000fe20007ffe0ff */
[-CC-:B------:R-:W-:Y:S01]  /*0210*/  IMAD R13, R2, R3.reuse, R25.reuse ;  /* 0x00000003020d7224 */ /* 0x180fe200078e0219 */
        /* <DEDUP_REMOVED lines=8> */
[----:B------:R-:W-:Y:S01]  /*02a0*/  LOP3.LUT R12, R5, 0x3ffffff8, RZ, 0xc0, !PT ;  /* 0x3ffffff8050c7812 */ /* 0x000fe200078ec0ff */
[--C-:B------:R-:W-:Y:S01]  /*02b0*/  IMAD R23, R22, R3, R25.reuse ;  /* 0x0000000316177224 */ /* 0x100fe200078e0219 */
[----:B------:R-:W-:Y:S01]  /*02c0*/  LEA R34, R14, R27, 0x1 ;  /* 0x0000001b0e227211 */ /* 0x000fe200078e08ff */
[----:B------:R-:W-:Y:S01]  /*02d0*/  IMAD R25, R24, R3, R25 ;  /* 0x0000000318197224 */ /* 0x000fe200078e0219 */
[----:B------:R-:W-:-:S02]  /*02e0*/  LEA R24, R14, R13, 0x1 ;  /* 0x0000000d0e187211 */ /* 0x000fc400078e08ff */
[C---:B------:R-:W-:Y:S02]  /*02f0*/  LEA R16, R14.reuse, R15, 0x1 ;  /* 0x0000000f0e107211 */ /* 0x040fe400078e08ff */
[C---:B------:R-:W-:Y:S02]  /*0300*/  LEA R26, R14.reuse, R17, 0x1 ;  /* 0x000000110e1a7211 */ /* 0x040fe400078e08ff */
[C---:B------:R-:W-:Y:S02]  /*0310*/  LEA R28, R14.reuse, R19, 0x1 ;  /* 0x000000130e1c7211 */ /* 0x040fe400078e08ff */
[C---:B------:R-:W-:Y:S02]  /*0320*/  LEA R30, R14.reuse, R21, 0x1 ;  /* 0x000000150e1e7211 */ /* 0x040fe400078e08ff */
[C---:B------:R-:W-:Y:S02]  /*0330*/  LEA R32, R14.reuse, R23, 0x1 ;  /* 0x000000170e207211 */ /* 0x040fe400078e08ff */
[----:B------:R-:W-:-:S02]  /*0340*/  LEA R14, R14, R25, 0x1 ;  /* 0x000000190e0e7211 */ /* 0x000fc400078e08ff */
[----:B------:R-:W-:Y:S02]  /*0350*/  MOV R15, RZ ;  /* 0x000000ff000f7202 */ /* 0x000fe40000000f00 */
[----:B------:R-:W-:Y:S02]  /*0360*/  MOV R2, R7 ;  /* 0x0000000700027202 */ /* 0x000fe40000000f00 */
[----:B------:R-:W-:-:S07]  /*0370*/  IADD3 R13, PT, PT, -R12, RZ, RZ ;  /* 0x000000ff0c0d7210 */ /* 0x000fce0007ffe1ff */
.L_x_2:
[----:B------:R-:W0:Y:S08]  /*0380*/  LDC.64 R36, c[0x0][0x380] ;  /* 0x0000e000ff247b82 */ /* 0x000e300000000a00 */
[----:B------:R-:W1:Y:S01]  /*0390*/  LDC.64 R20, c[0x0][0x388] ;  /* 0x0000e200ff147b82 */ /* 0x000e620000000a00 */
[----:B0-----:R-:W-:-:S05]  /*03a0*/  IMAD.WIDE R36, R2, 0x4, R36 ;  /* 0x0000000402247825 */ /* 0x001fca00078e0224 */
[----:B------:R-:W2:Y:S01]  /*03b0*/  LDG.E R17, desc[UR8][R36.64] ;  /* 0x0000000824117981 */ /* 0x000ea2000c1e1900 */
[----:B-1----:R-:W-:-:S05]  /*03c0*/  IMAD.WIDE.U32 R22, R34, 0x4, R20 ;  /* 0x0000000422167825 */ /* 0x002fca00078e0014 */
[----:B------:R0:W3:Y:S02]  /*03d0*/  LDG.E R25, desc[UR8][R22.64] ;  /* 0x0000000816197981 */ /* 0x0000e4000c1e1900 */
[----:B0-----:R-:W-:Y:S02]  /*03e0*/  IMAD.WIDE.U32 R22, R14, 0x4, R20 ;  /* 0x000000040e167825 */ /* 0x001fe400078e0014 */
[----:B--2---:R-:W-:Y:S04]  /*03f0*/  STS [R10], R17 ;  /* 0x000000110a007388 */ /* 0x004fe80000000800 */
[----:B---3--:R-:W-:Y:S01]  /*0400*/  STS [R11], R25 ;  /* 0x000000190b007388 */ /* 0x008fe20000000800 */
[----:B------:R-:W-:Y:S06]  /*0410*/  BAR.SYNC.DEFER_BLOCKING 0x0 ;  /* 0x0000000000007b1d */ /* 0x000fec0000010000 */
[----:B------:R-:W-:Y:S04]  /*0420*/  LDS R27, [R9] ;  /* 0x00000000091b7984 */ /* 0x000fe80000000800 */
[----:B------:R-:W-:Y:S04]  /*0430*/  LDS R29, [R9+0x8] ;  /* 0x00000800091d7984 */ /* 0x000fe80000000800 */
[----:B------:R-:W0:Y:S01]  /*0440*/  LDS.64 R18, [R8] ;  /* 0x0000000008127984 */ /* 0x000e220000000a00 */
[----:B------:R-:W-:Y:S06]  /*0450*/  BAR.SYNC.DEFER_BLOCKING 0x0 ;  /* 0x0000000000007b1d */ /* 0x000fec0000010000 */
[----:B------:R-:W2:Y:S04]  /*0460*/  LDG.E R31, desc[UR8][R36.64+0x8] ;  /* 0x00000808241f7981 */ /* 0x000ea8000c1e1900 */
[----:B------:R1:W3:Y:S01]  /*0470*/  LDG.E R33, desc[UR8][R22.64] ;  /* 0x0000000816217981 */ /* 0x0002e2000c1e1900 */
[----:B0-----:R-:W-:-:S04]  /*0480*/  FFMA R18, R18, R27, R15 ;  /* 0x0000001b12127223 */ /* 0x001fc8000000000f */
[----:B------:R-:W-:Y:S01]  /*0490*/  FFMA R29, R29, R19, R18 ;  /* 0x000000131d1d7223 */ /* 0x000fe20000000012 */
[----:B-1----:R-:W-:Y:S01]  /*04a0*/  IMAD.WIDE.U32 R22, R32, 0x4, R20 ;  /* 0x0000000420167825 */ /* 0x002fe200078e0014 */
        /* <DEDUP_REMOVED lines=47> */
[--C-:B-1----:R-:W-:Y:S01]  /*07a0*/  IMAD.WIDE.U32 R22, R16, 0x4, R20.reuse ;  /* 0x0000000410167825 */ /* 0x102fe200078e0014 */
        /* <DEDUP_REMOVED lines=8> */
[----:B------:R1:W3:Y:S02]  /*0830*/  LDG.E R27, desc[UR8][R22.64] ;  /* 0x00000008161b7981 */ /* 0x0002e4000c1e1900 */
[----:B-1----:R-:W-:-:S02]  /*0840*/  IMAD.WIDE.U32 R22, R24, 0x4, R20 ;  /* 0x0000000418167825 */ /* 0x002fc400078e0014 */
[----:B--2---:R-:W-:Y:S04]  /*0850*/  STS [R10], R35 ;  /* 0x000000230a007388 */ /* 0x004fe80000000800 */
[----:B---3--:R-:W-:Y:S01]  /*0860*/  STS [R11], R27 ;  /* 0x0000001b0b007388 */ /* 0x008fe20000000800 */
[----:B------:R-:W-:Y:S06]  /*0870*/  BAR.SYNC.DEFER_BLOCKING 0x0 ;  /* 0x0000000000007b1d */ /* 0x000fec0000010000 */
[----:B------:R-:W-:Y:S04]  /*0880*/  LDS R29, [R9] ;  /* 0x00000000091d7984 */ /* 0x000fe80000000800 */
[----:B------:R-:W-:Y:S04]  /*0890*/  LDS R27, [R9+0x8] ;  /* 0x00000800091b7984 */ /* 0x000fe80000000800 */
[----:B------:R-:W1:Y:S01]  /*08a0*/  LDS.64 R20, [R8] ;  /* 0x0000000008147984 */ /* 0x000e620000000a00 */
[----:B------:R-:W-:Y:S06]  /*08b0*/  BAR.SYNC.DEFER_BLOCKING 0x0 ;  /* 0x0000000000007b1d */ /* 0x000fec0000010000 */
[----:B------:R-:W2:Y:S04]  /*08c0*/  LDG.E R37, desc[UR8][R36.64+0x38] ;  /* 0x0000380824257981 */ /* 0x000ea8000c1e1900 */
[----:B------:R-:W3:Y:S01]  /*08d0*/  LDG.E R22, desc[UR8][R22.64] ;  /* 0x0000000816167981 */ /* 0x000ee2000c1e1900 */
[----:B0-----:R-:W-:Y:S01]  /*08e0*/  FFMA R18, R18, R17, R15 ;  /* 0x0000001112127223 */ /* 0x001fe2000000000f */
[----:B------:R-:W-:-:S03]  /*08f0*/  IADD3 R13, PT, PT, R13, 0x8, RZ ;  /* 0x000000080d0d7810 */ /* 0x000fc60007ffe0ff */
[----:B------:R-:W-:Y:S01]  /*0900*/  FFMA R19, R25, R19, R18 ;  /* 0x0000001319137223 */ /* 0x000fe20000000012 */
[----:B------:R-:W-:-:S03]  /*0910*/  ISETP.NE.AND P0, PT, R13, RZ, PT ;  /* 0x000000ff0d00720c */ /* 0x000fc60003f05270 */
[----:B-1----:R-:W-:-:S04]  /*0920*/  FFMA R20, R20, R29, R19 ;  /* 0x0000001d14147223 */ /* 0x002fc80000000013 */
[----:B------:R-:W-:Y:S01]  /*0930*/  FFMA R21, R27, R21, R20 ;  /* 0x000000151b157223 */ /* 0x000fe20000000014 */
[----:B------:R-:W-:Y:S02]  /*0940*/  IADD3 R2, PT, PT, R2, 0x10, RZ ;  /* 0x0000001002027810 */ /* 0x000fe40007ffe0ff */
[C---:B------:R-:W-:Y:S02]  /*0950*/  LEA R34, R3.reuse, R34, 0x4 ;  /* 0x0000002203227211 */ /* 0x040fe400078e20ff */
[C---:B------:R-:W-:Y:S02]  /*0960*/  LEA R14, R3.reuse, R14, 0x4 ;  /* 0x0000000e030e7211 */ /* 0x040fe400078e20ff */
[C---:B------:R-:W-:Y:S02]  /*0970*/  LEA R32, R3.reuse, R32, 0x4 ;  /* 0x0000002003207211 */ /* 0x040fe400078e20ff */
[C---:B------:R-:W-:Y:S02]  /*0980*/  LEA R30, R3.reuse, R30, 0x4 ;  /* 0x0000001e031e7211 */ /* 0x040fe400078e20ff */
[----:B------:R-:W-:-:S02]  /*0990*/  LEA R28, R3, R28, 0x4 ;  /* 0x0000001c031c7211 */ /* 0x000fc400078e20ff */
[C---:B------:R-:W-:Y:S02]  /*09a0*/  LEA R26, R3.reuse, R26, 0x4 ;  /* 0x0000001a031a7211 */ /* 0x040fe400078e20ff */
[C---:B------:R-:W-:Y:S02]  /*09b0*/  LEA R24, R3.reuse, R24, 0x4 ;  /* 0x0000001803187211 */ /* 0x040fe400078e20ff */
[----:B------:R-:W-:Y:S01]  /*09c0*/  LEA R16, R3, R16, 0x4 ;  /* 0x0000001003107211 */ /* 0x000fe200078e20ff */
[----:B--2---:R-:W-:Y:S04]  /*09d0*/  STS [R10], R37 ;  /* 0x000000250a007388 */ /* 0x004fe80000000800 */
[----:B---3--:R-:W-:Y:S01]  /*09e0*/  STS [R11], R22 ;  /* 0x000000160b007388 */ /* 0x008fe20000000800 */
[----:B------:R-:W-:Y:S06]  /*09f0*/  BAR.SYNC.DEFER_BLOCKING 0x0 ;  /* 0x0000000000007b1d */ /* 0x000fec0000010000 */
[----:B------:R-:W-:Y:S04]  /*0a00*/  LDS R33, [R9] ;  /* 0x0000000009217984 */ /* 0x000fe80000000800 */
[----:B------:R-:W0:Y:S04]  /*0a10*/  LDS.64 R22, [R8] ;  /* 0x0000000008167984 */ /* 0x000e280000000a00 */
[----:B------:R-:W1:Y:S01]  /*0a20*/  LDS R31, [R9+0x8] ;  /* 0x00000800091f7984 */ /* 0x000e620000000800 */
[----:B0-----:R-:W-:-:S04]  /*0a30*/  FFMA R22, R22, R33, R21 ;  /* 0x0000002116167223 */ /* 0x001fc80000000015 */
[----:B-1----:R-:W-:Y:S01]  /*0a40*/  FFMA R15, R31, R23, R22 ;  /* 0x000000171f0f7223 */ /* 0x002fe20000000016 */
[----:B------:R-:W-:Y:S06]  /*0a50*/  BAR.SYNC.DEFER_BLOCKING 0x0 ;  /* 0x0000000000007b1d */ /* 0x000fec0000010000 */
[----:B------:R-:W-:Y:S05]  /*0a60*/  @P0 BRA `(.L_x_2) ;  /* 0xfffffff800440947 */ /* 0x000fea000383ffff */
[----:B------:R-:W-:-:S07]  /*0a70*/  MOV R2, R12 ;  /* 0x0000000c00027202 */ /* 0x000fce0000000f00 */
.L_x_1:
[----:B------:R-:W-:-:S13]  /*0a80*/  LOP3.LUT P0, R12, R5, 0x7, RZ, 0xc0, !PT ;  /* 0x00000007050c7812 */ /* 0x000fda000780c0ff */
[----:B------:R-:W-:Y:S05]  /*0a90*/  @!P0 BRA `(.L_x_0) ;  /* 0x0000000400f08947 */ /* 0x000fea0003800000 */
[----:B------:R-:W-:Y:S02]  /*0aa0*/  ISETP.GE.U32.AND P0, PT, R12, 0x4, PT ;  /* 0x000000040c00780c */ /* 0x000fe40003f06070 */
[----:B------:R-:W-:-:S04]  /*0ab0*/  LOP3.LUT R31, R5, 0x3, RZ, 0xc0, !PT ;  /* 0x00000003051f7812 */ /* 0x000fc800078ec0ff */
[----:B------:R-:W-:-:S07]  /*0ac0*/  ISETP.NE.AND P1, PT, R31, RZ, PT ;  /* 0x000000ff1f00720c */ /* 0x000fce0003f25270 */
[----:B------:R-:W-:Y:S06]  /*0ad0*/  @!P0 BRA `(.L_x_3) ;  /* 0x0000000000f88947 */ /* 0x000fec0003800000 */
[----:B------:R-:W0:Y:S01]  /*0ae0*/  LDC.64 R12, c[0x0][0x380] ;  /* 0x0000e000ff0c7b82 */ /* 0x000e220000000a00 */
[C---:B------:R-:W-:Y:S02]  /*0af0*/  LEA R27, R2.reuse, R0, 0x1 ;  /* 0x00000000021b7211 */ /* 0x040fe400078e08ff */
[----:B------:R-:W-:-:S03]  /*0b00*/  LEA R17, R2, R7, 0x1 ;  /* 0x0000000702117211 */ /* 0x000fc600078e08ff */
[----:B------:R-:W-:Y:S02]  /*0b10*/  IMAD R19, R27, R3, R6 ;  /* 0x000000031b137224 */ /* 0x000fe400078e0206 */
[----:B------:R-:W1:Y:S01]  /*0b20*/  LDC.64 R20, c[0x0][0x388] ;  /* 0x0000e200ff147b82 */ /* 0x000e620000000a00 */
[----:B0-----:R-:W-:-:S05]  /*0b30*/  IMAD.WIDE R12, R17, 0x4, R12 ;  /* 0x00000004110c7825 */ /* 0x001fca00078e020c */
[----:B------:R-:W2:Y:S01]  /*0b40*/  LDG.E R23, desc[UR8][R12.64] ;  /* 0x000000080c177981 */ /* 0x000ea2000c1e1900 */
[----:B-1----:R-:W-:-:S06]  /*0b50*/  IMAD.WIDE.U32 R18, R19, 0x4, R20 ;  /* 0x0000000413127825 */ /* 0x002fcc00078e0014 */
[----:B------:R-:W3:Y:S01]  /*0b60*/  LDG.E R18, desc[UR8][R18.64] ;  /* 0x0000000812127981 */ /* 0x000ee2000c1e1900 */
[----:B------:R-:W-:-:S05]  /*0b70*/  IADD3 R14, PT, PT, R27, 0x2, RZ ;  /* 0x000000021b0e7810 */ /* 0x000fca0007ffe0ff */
[----:B------:R-:W-:-:S04]  /*0b80*/  IMAD R25, R14, R3, R6 ;  /* 0x000000030e197224 */ /* 0x000fc800078e0206 */
[----:B------:R-:W-:Y:S01]  /*0b90*/  IMAD.WIDE.U32 R24, R25, 0x4, R20 ;  /* 0x0000000419187825 */ /* 0x000fe200078e0014 */
[----:B--2---:R0:W-:Y:S04]  /*0ba0*/  STS [R10], R23 ;  /* 0x000000170a007388 */ /* 0x0041e80000000800 */
        /* <DEDUP_REMOVED lines=8> */
[----:B------:R-:W-:-:S05]  /*0c30*/  IADD3 R19, PT, PT, R27, 0x4, RZ ;  /* 0x000000041b137810 */ /* 0x000fca0007ffe0ff */
[----:B------:R-:W-:-:S04]  /*0c40*/  IMAD R19, R19, R3, R6 ;  /* 0x0000000313137224 */ /* 0x000fc800078e0206 */
[----:B0-----:R-:W-:Y:S01]  /*0c50*/  IMAD.WIDE.U32 R22, R19, 0x4, R20 ;  /* 0x0000000413167825 */ /* 0x001fe200078e0014 */
        /* <DEDUP_REMOVED lines=8> */
[----:B------:R-:W3:Y:S01]  /*0ce0*/  LDG.E R22, desc[UR8][R22.64] ;  /* 0x0000000816167981 */ /* 0x000ee2000c1e1900 */
[----:B------:R-:W-:-:S05]  /*0cf0*/  IADD3 R27, PT, PT, R27, 0x6, RZ ;  /* 0x000000061b1b7810 */ /* 0x000fca0007ffe0ff */
[----:B------:R-:W-:-:S04]  /*0d00*/  IMAD R25, R27, R3, R6 ;  /* 0x000000031b197224 */ /* 0x000fc800078e0206 */
[----:B------:R-:W-:Y:S01]  /*0d10*/  IMAD.WIDE.U32 R24, R25, 0x4, R20 ;  /* 0x0000000419187825 */ /* 0x000fe200078e0014 */
[----:B--2---:R-:W-:Y:S04]  /*0d20*/  STS [R10], R35 ;  /* 0x000000230a007388 */ /* 0x004fe80000000800 */
[----:B---3--:R-:W-:Y:S01]  /*0d30*/  STS [R11], R22 ;  /* 0x000000160b007388 */ /* 0x008fe20000000800 */
[----:B------:R-:W-:Y:S06]  /*0d40*/  BAR.SYNC.DEFER_BLOCKING 0x0 ;  /* 0x0000000000007b1d */ /* 0x000fec0000010000 */
[----:B------:R-:W-:Y:S04]  /*0d50*/  LDS R27, [R9] ;  /* 0x00000000091b7984 */ /* 0x000fe80000000800 */
[----:B------:R-:W-:Y:S04]  /*0d60*/  LDS R30, [R9+0x8] ;  /* 0x00000800091e7984 */ /* 0x000fe80000000800 */
[----:B------:R-:W2:Y:S01]  /*0d70*/  LDS.64 R20, [R8] ;  /* 0x0000000008147984 */ /* 0x000ea20000000a00 */
[----:B------:R-:W-:Y:S06]  /*0d80*/  BAR.SYNC.DEFER_BLOCKING 0x0 ;  /* 0x0000000000007b1d */ /* 0x000fec0000010000 */
[----:B------:R-:W3:Y:S04]  /*0d90*/  LDG.E R13, desc[UR8][R12.64+0x18] ;  /* 0x000018080c0d7981 */ /* 0x000ee8000c1e1900 */
[----:B------:R-:W4:Y:S01]  /*0da0*/  LDG.E R24, desc[UR8][R24.64] ;  /* 0x0000000818187981 */ /* 0x000f22000c1e1900 */
[----:B-1----:R-:W-:-:S04]  /*0db0*/  FFMA R15, R16, R14, R15 ;  /* 0x0000000e100f7223 */ /* 0x002fc8000000000f */
[----:B------:R-:W-:-:S04]  /*0dc0*/  FFMA R15, R26, R17, R15 ;  /* 0x000000111a0f7223 */ /* 0x000fc8000000000f */
[----:B0-----:R-:W-:-:S04]  /*0dd0*/  FFMA R15, R18, R29, R15 ;  /* 0x0000001d120f7223 */ /* 0x001fc8000000000f */
[----:B------:R-:W-:-:S04]  /*0de0*/  FFMA R15, R28, R19, R15 ;  /* 0x000000131c0f7223 */ /* 0x000fc8000000000f */
[----:B--2---:R-:W-:-:S04]  /*0df0*/  FFMA R15, R20, R27, R15 ;  /* 0x0000001b140f7223 */ /* 0x004fc8000000000f */
[----:B------:R-:W-:Y:S01]  /*0e00*/  FFMA R15, R30, R21, R15 ;  /* 0x000000151e0f7223 */ /* 0x000fe2000000000f */
[----:B------:R-:W-:-:S04]  /*0e10*/  LEA R2, R2, -R2, 0x1 ;  /* 0x8000000202027211 */ /* 0x000fc800078e08ff */
[----:B------:R-:W-:Y:S01]  /*0e20*/  IADD3 R2, PT, PT, R2, 0x4, RZ ;  /* 0x0000000402027810 */ /* 0x000fe20007ffe0ff */
[----:B---3--:R-:W-:Y:S04]  /*0e30*/  STS [R10], R13 ;  /* 0x0000000d0a007388 */ /* 0x008fe80000000800 */
[----:B----4-:R-:W-:Y:S01]  /*0e40*/  STS [R11], R24 ;  /* 0x000000180b007388 */ /* 0x010fe20000000800 */
[----:B------:R-:W-:Y:S06]  /*0e50*/  BAR.SYNC.DEFER_BLOCKING 0x0 ;  /* 0x0000000000007b1d */ /* 0x000fec0000010000 */
[----:B------:R-:W-:Y:S04]  /*0e60*/  LDS R32, [R9] ;  /* 0x0000000009207984 */ /* 0x000fe80000000800 */
[----:B------:R-:W0:Y:S04]  /*0e70*/  LDS.64 R22, [R8] ;  /* 0x0000000008167984 */ /* 0x000e280000000a00 */
[----:B------:R-:W1:Y:S01]  /*0e80*/  LDS R33, [R9+0x8] ;  /* 0x0000080009217984 */ /* 0x000e620000000800 */
[----:B0-----:R-:W-:-:S04]  /*0e90*/  FFMA R22, R22, R32, R15 ;  /* 0x0000002016167223 */ /* 0x001fc8000000000f */
[----:B-1----:R-:W-:Y:S01]  /*0ea0*/  FFMA R15, R33, R23, R22 ;  /* 0x00000017210f7223 */ /* 0x002fe20000000016 */
[----:B------:R-:W-:Y:S06]  /*0eb0*/  BAR.SYNC.DEFER_BLOCKING 0x0 ;  /* 0x0000000000007b1d */ /* 0x000fec0000010000 */
.L_x_3:
[----:B------:R-:W-:Y:S05]  /*0ec0*/  @!P1 BRA `(.L_x_0) ;  /* 0x0000000000e49947 */ /* 0x000fea0003800000 */
[----:B------:R-:W-:Y:S02]  /*0ed0*/  ISETP.NE.AND P0, PT, R31, 0x1, PT ;  /* 0x000000011f00780c */ /* 0x000fe40003f05270 */
[----:B------:R-:W-:-:S04]  /*0ee0*/  LOP3.LUT R5, R5, 0x1, RZ, 0xc0, !PT ;  /* 0x0000000105057812 */ /* 0x000fc800078ec0ff */
[----:B------:R-:W-:-:S07]  /*0ef0*/  ISETP.NE.U32.AND P1, PT, R5, 0x1, PT ;  /* 0x000000010500780c */ /* 0x000fce0003f25070 */
        /* <DEDUP_REMOVED lines=22> */
[----:B0-----:R-:W-:-:S04]  /*1060*/  FFMA R14, R16, R14, R15 ;  /* 0x0000000e100e7223 */ /* 0x001fc8000000000f */
[----:B------:R-:W-:Y:S01]  /*1070*/  FFMA R17, R23, R17, R14 ;  /* 0x0000001117117223 */ /* 0x000fe2000000000e */
[----:B------:R-:W-:-:S04]  /*1080*/  LEA R2, R2, -R2, 0x1 ;  /* 0x8000000202027211 */ /* 0x000fc800078e08ff */
[----:B------:R-:W-:Y:S01]  /*1090*/  IADD3 R2, PT, PT, R2, 0x2, RZ ;  /* 0x0000000202027810 */ /* 0x000fe20007ffe0ff */
        /* <DEDUP_REMOVED lines=9> */
.L_x_4:
[----:B------:R-:W-:Y:S05]  /*1130*/  @P1 BRA `(.L_x_0) ;  /* 0x0000000000481947 */ /* 0x000fea0003800000 */
[----:B------:R-:W0:Y:S01]  /*1140*/  LDC.64 R12, c[0x0][0x380] ;  /* 0x0000e000ff0c7b82 */ /* 0x000e220000000a00 */
[C---:B------:R-:W-:Y:S02]  /*1150*/  LEA R0, R2.reuse, R0, 0x1 ;  /* 0x0000000002007211 */ /* 0x040fe400078e08ff */
[----:B------:R-:W-:-:S03]  /*1160*/  LEA R7, R2, R7, 0x1 ;  /* 0x0000000702077211 */ /* 0x000fc600078e08ff */
[----:B------:R-:W-:Y:S02]  /*1170*/  IMAD R5, R0, R3, R6 ;  /* 0x0000000300057224 */ /* 0x000fe400078e0206 */
[----:B------:R-:W1:Y:S01]  /*1180*/  LDC.64 R16, c[0x0][0x388] ;  /* 0x0000e200ff107b82 */ /* 0x000e620000000a00 */
[----:B0-----:R-:W-:-:S06]  /*1190*/  IMAD.WIDE R12, R7, 0x4, R12 ;  /* 0x00000004070c7825 */ /* 0x001fcc00078e020c */
[----:B------:R-:W2:Y:S01]  /*11a0*/  LDG.E R13, desc[UR8][R12.64] ;  /* 0x000000080c0d7981 */ /* 0x000ea2000c1e1900 */
[----:B-1----:R-:W-:-:S06]  /*11b0*/  IMAD.WIDE.U32 R16, R5, 0x4, R16 ;  /* 0x0000000405107825 */ /* 0x002fcc00078e0010 */
[----:B------:R-:W3:Y:S04]  /*11c0*/  LDG.E R16, desc[UR8][R16.64] ;  /* 0x0000000810107981 */ /* 0x000ee8000c1e1900 */
        /* <DEDUP_REMOVED lines=9> */
.L_x_0:
[----:B------:R-:W0:Y:S01]  /*1260*/  LDC.64 R8, c[0x0][0x390] ;  /* 0x0000e400ff087b82 */ /* 0x000e220000000a00 */
[----:B------:R-:W-:-:S04]  /*1270*/  IMAD R3, R4, R3, R6 ;  /* 0x0000000304037224 */ /* 0x000fc800078e0206 */
[----:B0-----:R-:W-:-:S05]  /*1280*/  IMAD.WIDE R2, R3, 0x4, R8 ;  /* 0x0000000403027825 */ /* 0x001fca00078e0208 */
[----:B------:R-:W-:Y:S01]  /*1290*/  STG.E desc[UR8][R2.64], R15 ;  /* 0x0000000f02007986 */ /* 0x000fe2000c101908 */
[----:B------:R-:W-:Y:S05]  /*12a0*/  EXIT ;  /* 0x000000000000794d */ /* 0x000fea0003800000 */
.L_x_5:
[----:B------:R-:W-:-:S00]  /*12b0*/  BRA `(.L_x_5) ;  /* 0xfffffffc00fc7947 */ /* 0x000fc0000383ffff */
[----:B------:R-:W-:-:S00]  /*12c0*/  NOP ;  /* 0x0000000000007918 */ /* 0x000fc00000000000 */
        /* <DEDUP_REMOVED lines=11> */
.L_x_6:


//--------------------- .nv.shared._Z12matMulKernelPfS_S_i --------------------------
	.section	.nv.shared._Z12matMulKernelPfS_S_i,"aw",@nobits
	.sectionflags	@""
	.align	4
.nv.shared._Z12matMulKernelPfS_S_i:
	.zero		1056


//--------------------- .nv.shared.reserved.0     --------------------------
	.section	.nv.shared.reserved.0,"aw",@nobits
	.weak		__nv_reservedSMEM_offset_0_alias
	.size		__nv_reservedSMEM_offset_0_alias, 0, 64
	.other		__nv_reservedSMEM_offset_0_alias,@"STO_CUDA_RESERVED_SHARED STV_DEFAULT"
__nv_reservedSMEM_offset_0_alias:
	.zero		0
	.zero		64


//--------------------- .nv.constant0._Z12matMulKernelPfS_S_i --------------------------
	.section	.nv.constant0._Z12matMulKernelPfS_S_i,"a",@progbits
	.sectionflags	@""
	.align	4
.nv.constant0._Z12matMulKernelPfS_S_i:
	.zero		924


//--------------------- SYMBOLS --------------------------

	.type		.nv.reservedSmem.offset0,@object
	.size		.nv.reservedSmem.offset0,0x4
	.type		.nv.reservedSmem.cap,@object
	.size		.nv.reservedSmem.cap,0x4
